//
// Generated by NVIDIA NVVM Compiler
//
// Compiler Build ID: CL-36424714
// Cuda compilation tools, release 13.0, V13.0.88
// Based on NVVM 20.0.0
//

.version 9.0
.target sm_100
.address_size 64

	// .globl	_Z20out_of_bounds_kernelPii

.visible .entry _Z20out_of_bounds_kernelPii(
	.param .u64 .ptr .align 1 _Z20out_of_bounds_kernelPii_param_0,
	.param .u32 _Z20out_of_bounds_kernelPii_param_1
)
{
	.reg .pred 	%p<2>;
	.reg .b32 	%r<8>;
	.reg .b64 	%rd<7>;

	ld.param.u64 	%rd2, [_Z20out_of_bounds_kernelPii_param_0];
	ld.param.u32 	%r2, [_Z20out_of_bounds_kernelPii_param_1];
	cvta.to.global.u64 	%rd1, %rd2;
	mov.u32 	%r3, %tid.x;
	mov.u32 	%r4, %ctaid.x;
	mov.u32 	%r5, %ntid.x;
	mad.lo.s32 	%r1, %r4, %r5, %r3;
	setp.ge.s32 	%p1, %r1, %r2;
	@%p1 bra 	$L__BB0_2;
	mul.wide.s32 	%rd3, %r1, 4;
	add.s64 	%rd4, %rd1, %rd3;
	st.global.u32 	[%rd4], %r1;
$L__BB0_2:
	add.s32 	%r6, %r2, %r1;
	mul.wide.s32 	%rd5, %r6, 4;
	add.s64 	%rd6, %rd1, %rd5;
	mov.b32 	%r7, -1;
	st.global.u32 	[%rd6], %r7;
	ret;

}


// ===== COMPILED SASS (sm_100) =====

	.target	sm_100

	.elftype	@"ET_EXEC"


//--------------------- .note.nv.tkinfo           --------------------------
	.section	.note.nv.tkinfo,"",@"SHT_NOTE"
	.sectionflags	@"SHF_NOTE_NV_TKINFO"
	.tkinfo
        /*0018*/ 	.word	0x00000002
        /*0030*/ 	.string	""
        /*0030*/ 	.string	"ptxas"
        /*0030*/ 	.string	"Cuda compilation tools, release 13.0, V13.0.88"
        /*0030*/ 	.string	"Build cuda_13.0.r13.0/compiler.36424714_0"
        /*0030*/ 	.string	"-arch sm_100 -m 64 "



//--------------------- .note.nv.cuinfo           --------------------------
	.section	.note.nv.cuinfo,"",@"SHT_NOTE"
	.sectionflags	@"SHF_NOTE_NV_CUINFO"
        /*0018*/ 	.short	0x0002
        /*001a*/ 	.short	0x0064
        /*001c*/ 	.short	0x0082
	.zero		2


//--------------------- .nv.info                  --------------------------
	.section	.nv.info,"",@"SHT_CUDA_INFO"
	.align	4


	//----- nvinfo : EIATTR_REGCOUNT
	.align		4
        /*0000*/ 	.byte	0x04, 0x2f
        /*0002*/ 	.short	(.L_1 - .L_0)
	.align		4
.L_0:
        /*0004*/ 	.word	index@(_Z20out_of_bounds_kernelPii)
        /*0008*/ 	.word	0x0000000c


	//----- nvinfo : EIATTR_FRAME_SIZE
	.align		4
.L_1:
        /*000c*/ 	.byte	0x04, 0x11
        /*000e*/ 	.short	(.L_3 - .L_2)
	.align		4
.L_2:
        /*0010*/ 	.word	index@(_Z20out_of_bounds_kernelPii)
        /*0014*/ 	.word	0x00000000


	//----- nvinfo : EIATTR_MIN_STACK_SIZE
	.align		4
.L_3:
        /*0018*/ 	.byte	0x04, 0x12
        /*001a*/ 	.short	(.L_5 - .L_4)
	.align		4
.L_4:
        /*001c*/ 	.word	index@(_Z20out_of_bounds_kernelPii)
        /*0020*/ 	.word	0x00000000
.L_5:


//--------------------- .nv.compat                --------------------------
	.section	.nv.compat,"",@"SHT_CUDA_COMPAT_INFO"
	.align	4
        /*0000*/ 	.byte	0x02, 0x09, 0x00, 0x00, 0x02, 0x02, 0x01, 0x00, 0x02, 0x05, 0x05, 0x00, 0x03, 0x07, 0x01, 0x01
        /*0010*/ 	.byte	0x02, 0x03, 0x00, 0x00, 0x02, 0x06, 0x01, 0x00, 0x04, 0x0b, 0x08, 0x00, 0x09, 0x00, 0x00, 0x00
        /*0020*/ 	.byte	0x00, 0x00, 0x00, 0x00


//--------------------- .nv.info._Z20out_of_bounds_kernelPii --------------------------
	.section	.nv.info._Z20out_of_bounds_kernelPii,"",@"SHT_CUDA_INFO"
	.sectionflags	@""
	.align	4


	//----- nvinfo : EIATTR_CUDA_API_VERSION
	.align		4
        /*0000*/ 	.byte	0x04, 0x37
        /*0002*/ 	.short	(.L_7 - .L_6)
.L_6:
        /*0004*/ 	.word	0x00000082


	//----- nvinfo : EIATTR_KPARAM_INFO
	.align		4
.L_7:
        /*0008*/ 	.byte	0x04, 0x17
        /*000a*/ 	.short	(.L_9 - .L_8)
.L_8:
        /*000c*/ 	.word	0x00000000
        /*0010*/ 	.short	0x0001
        /*0012*/ 	.short	0x0008
        /*0014*/ 	.byte	0x00, 0xf0, 0x11, 0x00


	//----- nvinfo : EIATTR_KPARAM_INFO
	.align		4
.L_9:
        /*0018*/ 	.byte	0x04, 0x17
        /*001a*/ 	.short	(.L_11 - .L_10)
.L_10:
        /*001c*/ 	.word	0x00000000
        /*0020*/ 	.short	0x0000
        /*0022*/ 	.short	0x0000
        /*0024*/ 	.byte	0x00, 0xf5, 0x21, 0x00


	//----- nvinfo : EIATTR_SPARSE_MMA_MASK
	.align		4
.L_11:
        /*0028*/ 	.byte	0x03, 0x50
        /*002a*/ 	.short	0x0000


	//----- nvinfo : EIATTR_MAXREG_COUNT
	.align		4
        /*002c*/ 	.byte	0x03, 0x1b
        /*002e*/ 	.short	0x00ff


	//----- nvinfo : EIATTR_MERCURY_ISA_VERSION
	.align		4
        /*0030*/ 	.byte	0x03, 0x5f
        /*0032*/ 	.short	0x0101


	//----- nvinfo : EIATTR_VRC_CTA_INIT_COUNT
	.align		4
        /*0034*/ 	.byte	0x02, 0x4a
	.zero		1
	.zero		1


	//----- nvinfo : EIATTR_EXIT_INSTR_OFFSETS
	.align		4
        /*0038*/ 	.byte	0x04, 0x1c
        /*003a*/ 	.short	(.L_13 - .L_12)


	//   ....[0]....
.L_12:
        /*003c*/ 	.word	0x000000f0


	//----- nvinfo : EIATTR_CBANK_PARAM_SIZE
	.align		4
.L_13:
        /*0040*/ 	.byte	0x03, 0x19
        /*0042*/ 	.short	0x000c


	//----- nvinfo : EIATTR_PARAM_CBANK
	.align		4
        /*0044*/ 	.byte	0x04, 0x0a
        /*0046*/ 	.short	(.L_15 - .L_14)
	.align		4
.L_14:
        /*0048*/ 	.word	index@(.nv.constant0._Z20out_of_bounds_kernelPii)
        /*004c*/ 	.short	0x0380
        /*004e*/ 	.short	0x000c


	//----- nvinfo : EIATTR_SW_WAR
	.align		4
.L_15:
        /*0050*/ 	.byte	0x04, 0x36
        /*0052*/ 	.short	(.L_17 - .L_16)
.L_16:
        /*0054*/ 	.word	0x00000008
.L_17:


//--------------------- .nv.callgraph             --------------------------
	.section	.nv.callgraph,"",@"SHT_CUDA_CALLGRAPH"
	.align	4
	.sectionentsize	8
	.align		4
        /*0000*/ 	.word	0x00000000
	.align		4
        /*0004*/ 	.word	0xffffffff
	.align		4
        /*0008*/ 	.word	0x00000000
	.align		4
        /*000c*/ 	.word	0xfffffffe
	.align		4
        /*0010*/ 	.word	0x00000000
	.align		4
        /*0014*/ 	.word	0xfffffffd
	.align		4
        /*0018*/ 	.word	0x00000000
	.align		4
        /*001c*/ 	.word	0xfffffffc


//--------------------- .text._Z20out_of_bounds_kernelPii --------------------------
	.section	.text._Z20out_of_bounds_kernelPii,"ax",@progbits
	.align	128
        .global         _Z20out_of_bounds_kernelPii
        .type           _Z20out_of_bounds_kernelPii,@function
        .size           _Z20out_of_bounds_kernelPii,(.L_x_1 - _Z20out_of_bounds_kernelPii)
        .other          _Z20out_of_bounds_kernelPii,@"STO_CUDA_ENTRY STV_DEFAULT"
_Z20out_of_bounds_kernelPii:
.text._Z20out_of_bounds_kernelPii:
[----:B------:R-:W-:Y:S01]  /*0000*/  LDC R1, c[0x0][0x37c] ;  /* 0x0000df00ff017b82 */ /* 0x000fe20000000800 */
[----:B------:R-:W0:Y:S07]  /*0010*/  S2R R7, SR_TID.X ;  /* 0x0000000000077919 */ /* 0x000e2e0000002100 */
[----:B------:R-:W0:Y:S01]  /*0020*/  S2UR UR4, SR_CTAID.X ;  /* 0x00000000000479c3 */ /* 0x000e220000002500 */
[----:B------:R-:W1:Y:S01]  /*0030*/  LDCU UR6, c[0x0][0x388] ;  /* 0x00007100ff0677ac */ /* 0x000e620008000800 */
[----:B------:R-:W-:-:S06]  /*0040*/  MOV R9, 0xffffffff ;  /* 0xffffffff00097802 */ /* 0x000fcc0000000f00 */
[----:B------:R-:W0:Y:S08]  /*0050*/  LDC R0, c[0x0][0x360] ;  /* 0x0000d800ff007b82 */ /* 0x000e300000000800 */
[----:B------:R-:W2:Y:S01]  /*0060*/  LDC.64 R2, c[0x0][0x380] ;  /* 0x0000e000ff027b82 */ /* 0x000ea20000000a00 */
[----:B0-----:R-:W-:Y:S01]  /*0070*/  IMAD R7, R0, UR4, R7 ;  /* 0x0000000400077c24 */ /* 0x001fe2000f8e0207 */
[----:B------:R-:W0:Y:S04]  /*0080*/  LDCU.64 UR4, c[0x0][0x358] ;  /* 0x00006b00ff0477ac */ /* 0x000e280008000a00 */
[----:B-1----:R-:W-:-:S02]  /*0090*/  ISETP.GE.AND P0, PT, R7, UR6, PT ;  /* 0x0000000607007c0c */ /* 0x002fc4000bf06270 */
[----:B------:R-:W-:-:S05]  /*00a0*/  IADD3 R5, PT, PT, R7, UR6, RZ ;  /* 0x0000000607057c10 */ /* 0x000fca000fffe0ff */
[----:B--2---:R-:W-:-:S06]  /*00b0*/  IMAD.WIDE R4, R5, 0x4, R2 ;  /* 0x0000000405047825 */ /* 0x004fcc00078e0202 */
[----:B------:R-:W-:-:S05]  /*00c0*/  @!P0 IMAD.WIDE R2, R7, 0x4, R2 ;  /* 0x0000000407028825 */ /* 0x000fca00078e0202 */
[----:B0-----:R-:W-:Y:S04]  /*00d0*/  @!P0 STG.E desc[UR4][R2.64], R7 ;  /* 0x0000000702008986 */ /* 0x001fe8000c101904 */
[----:B------:R-:W-:Y:S01]  /*00e0*/  STG.E desc[UR4][R4.64], R9 ;  /* 0x0000000904007986 */ /* 0x000fe2000c101904 */
[----:B------:R-:W-:Y:S05]  /*00f0*/  EXIT ;  /* 0x000000000000794d */ /* 0x000fea0003800000 */
.L_x_0:
[----:B------:R-:W-:-:S00]  /*0100*/  BRA `(.L_x_0) ;  /* 0xfffffffc00fc7947 */ /* 0x000fc0000383ffff */
[----:B------:R-:W-:-:S00]  /*0110*/  NOP ;  /* 0x0000000000007918 */ /* 0x000fc00000000000 */
        /* <DEDUP_REMOVED lines=14> */
.L_x_1:


//--------------------- .nv.shared.reserved.0     --------------------------
	.section	.nv.shared.reserved.0,"aw",@nobits
	.weak		__nv_reservedSMEM_offset_0_alias
	.size		__nv_reservedSMEM_offset_0_alias, 0, 64
	.other		__nv_reservedSMEM_offset_0_alias,@"STO_CUDA_RESERVED_SHARED STV_DEFAULT"
__nv_reservedSMEM_offset_0_alias:
	.zero		0
	.zero		64


//--------------------- .nv.constant0._Z20out_of_bounds_kernelPii --------------------------
	.section	.nv.constant0._Z20out_of_bounds_kernelPii,"a",@progbits
	.sectionflags	@""
	.align	4
.nv.constant0._Z20out_of_bounds_kernelPii:
	.zero		908


//--------------------- SYMBOLS --------------------------

	.type		.nv.reservedSmem.offset0,@object
	.size		.nv.reservedSmem.offset0,0x4
